//
// Generated by NVIDIA NVVM Compiler
//
// Compiler Build ID: CL-36424714
// Cuda compilation tools, release 13.0, V13.0.88
// Based on NVVM 20.0.0
//

.version 9.0
.target sm_100
.address_size 64

	// .globl	_Z17scan_block_kernelPKfPfS1_i
.extern .shared .align 16 .b8 temp[];

.visible .entry _Z17scan_block_kernelPKfPfS1_i(
	.param .u64 .ptr .align 1 _Z17scan_block_kernelPKfPfS1_i_param_0,
	.param .u64 .ptr .align 1 _Z17scan_block_kernelPKfPfS1_i_param_1,
	.param .u64 .ptr .align 1 _Z17scan_block_kernelPKfPfS1_i_param_2,
	.param .u32 _Z17scan_block_kernelPKfPfS1_i_param_3
)
{
	.reg .pred 	%p<10>;
	.reg .b32 	%r<43>;
	.reg .b32 	%f<18>;
	.reg .b64 	%rd<17>;

	ld.param.u64 	%rd4, [_Z17scan_block_kernelPKfPfS1_i_param_0];
	ld.param.u64 	%rd5, [_Z17scan_block_kernelPKfPfS1_i_param_1];
	ld.param.u64 	%rd3, [_Z17scan_block_kernelPKfPfS1_i_param_2];
	ld.param.u32 	%r17, [_Z17scan_block_kernelPKfPfS1_i_param_3];
	cvta.to.global.u64 	%rd1, %rd5;
	cvta.to.global.u64 	%rd2, %rd4;
	mov.u32 	%r1, %tid.x;
	mov.u32 	%r2, %ctaid.x;
	mov.u32 	%r39, %ntid.x;
	shl.b32 	%r4, %r39, 1;
	mad.lo.s32 	%r5, %r4, %r2, %r1;
	add.s32 	%r6, %r5, %r39;
	setp.ge.s32 	%p1, %r5, %r17;
	mov.f32 	%f16, 0f00000000;
	@%p1 bra 	$L__BB0_2;
	mul.wide.s32 	%rd6, %r5, 4;
	add.s64 	%rd7, %rd2, %rd6;
	ld.global.nc.f32 	%f16, [%rd7];
$L__BB0_2:
	setp.ge.s32 	%p2, %r6, %r17;
	mov.f32 	%f17, 0f00000000;
	@%p2 bra 	$L__BB0_4;
	mul.wide.s32 	%rd8, %r6, 4;
	add.s64 	%rd9, %rd2, %rd8;
	ld.global.nc.f32 	%f17, [%rd9];
$L__BB0_4:
	shl.b32 	%r19, %r1, 3;
	mov.u32 	%r20, temp;
	add.s32 	%r7, %r20, %r19;
	shl.b32 	%r21, %r1, 1;
	or.b32  	%r8, %r21, 1;
	st.shared.v2.f32 	[%r7], {%f16, %f17};
	mov.b32 	%r42, 1;
$L__BB0_5:
	bar.sync 	0;
	setp.ge.u32 	%p3, %r1, %r39;
	@%p3 bra 	$L__BB0_7;
	mul.lo.s32 	%r22, %r42, %r8;
	shl.b32 	%r23, %r22, 2;
	add.s32 	%r25, %r20, %r23;
	ld.shared.f32 	%f7, [%r25+-4];
	shl.b32 	%r26, %r42, 2;
	add.s32 	%r27, %r25, %r26;
	ld.shared.f32 	%f8, [%r27+-4];
	add.f32 	%f9, %f7, %f8;
	st.shared.f32 	[%r27+-4], %f9;
$L__BB0_7:
	shl.b32 	%r42, %r42, 1;
	shr.u32 	%r12, %r39, 1;
	setp.gt.u32 	%p4, %r39, 1;
	mov.u32 	%r39, %r12;
	@%p4 bra 	$L__BB0_5;
	setp.ne.s32 	%p5, %r1, 0;
	@%p5 bra 	$L__BB0_10;
	shl.b32 	%r28, %r4, 2;
	add.s32 	%r30, %r20, %r28;
	ld.shared.f32 	%f10, [%r30+-4];
	cvta.to.global.u64 	%rd10, %rd3;
	mul.wide.u32 	%rd11, %r2, 4;
	add.s64 	%rd12, %rd10, %rd11;
	st.global.f32 	[%rd12], %f10;
	mov.b32 	%r31, 0;
	st.shared.u32 	[%r30+-4], %r31;
$L__BB0_10:
	mov.b32 	%r41, 1;
$L__BB0_11:
	shr.s32 	%r42, %r42, 1;
	bar.sync 	0;
	setp.ge.s32 	%p6, %r1, %r41;
	@%p6 bra 	$L__BB0_13;
	mul.lo.s32 	%r33, %r42, %r8;
	shl.b32 	%r34, %r33, 2;
	add.s32 	%r36, %r20, %r34;
	ld.shared.f32 	%f11, [%r36+-4];
	shl.b32 	%r37, %r42, 2;
	add.s32 	%r38, %r36, %r37;
	ld.shared.f32 	%f12, [%r38+-4];
	st.shared.f32 	[%r36+-4], %f12;
	add.f32 	%f13, %f11, %f12;
	st.shared.f32 	[%r38+-4], %f13;
$L__BB0_13:
	shl.b32 	%r41, %r41, 1;
	setp.lt.s32 	%p7, %r41, %r4;
	@%p7 bra 	$L__BB0_11;
	setp.ge.s32 	%p8, %r5, %r17;
	bar.sync 	0;
	@%p8 bra 	$L__BB0_16;
	ld.shared.f32 	%f14, [%r7];
	mul.wide.s32 	%rd13, %r5, 4;
	add.s64 	%rd14, %rd1, %rd13;
	st.global.f32 	[%rd14], %f14;
$L__BB0_16:
	setp.ge.s32 	%p9, %r6, %r17;
	@%p9 bra 	$L__BB0_18;
	ld.shared.f32 	%f15, [%r7+4];
	mul.wide.s32 	%rd15, %r6, 4;
	add.s64 	%rd16, %rd1, %rd15;
	st.global.f32 	[%rd16], %f15;
$L__BB0_18:
	ret;

}
	// .globl	_Z24add_block_offsets_kernelPfPKfi
.visible .entry _Z24add_block_offsets_kernelPfPKfi(
	.param .u64 .ptr .align 1 _Z24add_block_offsets_kernelPfPKfi_param_0,
	.param .u64 .ptr .align 1 _Z24add_block_offsets_kernelPfPKfi_param_1,
	.param .u32 _Z24add_block_offsets_kernelPfPKfi_param_2
)
{
	.reg .pred 	%p<3>;
	.reg .b32 	%r<9>;
	.reg .b32 	%f<6>;
	.reg .b64 	%rd<11>;

	ld.param.u64 	%rd2, [_Z24add_block_offsets_kernelPfPKfi_param_0];
	ld.param.u64 	%rd3, [_Z24add_block_offsets_kernelPfPKfi_param_1];
	ld.param.u32 	%r3, [_Z24add_block_offsets_kernelPfPKfi_param_2];
	cvta.to.global.u64 	%rd1, %rd2;
	cvta.to.global.u64 	%rd4, %rd3;
	mov.u32 	%r4, %ctaid.x;
	mov.u32 	%r5, %tid.x;
	mov.u32 	%r6, %ntid.x;
	mul.lo.s32 	%r7, %r6, %r4;
	shl.b32 	%r8, %r7, 1;
	add.s32 	%r1, %r8, %r5;
	add.s32 	%r2, %r1, %r6;
	mul.wide.u32 	%rd5, %r4, 4;
	add.s64 	%rd6, %rd4, %rd5;
	ld.global.nc.f32 	%f1, [%rd6];
	setp.ge.s32 	%p1, %r1, %r3;
	@%p1 bra 	$L__BB1_2;
	mul.wide.s32 	%rd7, %r1, 4;
	add.s64 	%rd8, %rd1, %rd7;
	ld.global.f32 	%f2, [%rd8];
	add.f32 	%f3, %f1, %f2;
	st.global.f32 	[%rd8], %f3;
$L__BB1_2:
	setp.ge.s32 	%p2, %r2, %r3;
	@%p2 bra 	$L__BB1_4;
	mul.wide.s32 	%rd9, %r2, 4;
	add.s64 	%rd10, %rd1, %rd9;
	ld.global.f32 	%f4, [%rd10];
	add.f32 	%f5, %f1, %f4;
	st.global.f32 	[%rd10], %f5;
$L__BB1_4:
	ret;

}


// ===== COMPILED SASS (sm_100) =====

	.target	sm_100

	.elftype	@"ET_EXEC"


//--------------------- .note.nv.tkinfo           --------------------------
	.section	.note.nv.tkinfo,"",@"SHT_NOTE"
	.sectionflags	@"SHF_NOTE_NV_TKINFO"
	.tkinfo
        /*0018*/ 	.word	0x00000002
        /*0030*/ 	.string	""
        /*0030*/ 	.string	"ptxas"
        /*0030*/ 	.string	"Cuda compilation tools, release 13.0, V13.0.88"
        /*0030*/ 	.string	"Build cuda_13.0.r13.0/compiler.36424714_0"
        /*0030*/ 	.string	"-arch sm_100 -m 64 "



//--------------------- .note.nv.cuinfo           --------------------------
	.section	.note.nv.cuinfo,"",@"SHT_NOTE"
	.sectionflags	@"SHF_NOTE_NV_CUINFO"
        /*0018*/ 	.short	0x0002
        /*001a*/ 	.short	0x0064
        /*001c*/ 	.short	0x0082
	.zero		2


//--------------------- .nv.info                  --------------------------
	.section	.nv.info,"",@"SHT_CUDA_INFO"
	.align	4


	//----- nvinfo : EIATTR_REGCOUNT
	.align		4
        /*0000*/ 	.byte	0x04, 0x2f
        /*0002*/ 	.short	(.L_1 - .L_0)
	.align		4
.L_0:
        /*0004*/ 	.word	index@(_Z17scan_block_kernelPKfPfS1_i)
        /*0008*/ 	.word	0x00000013


	//----- nvinfo : EIATTR_FRAME_SIZE
	.align		4
.L_1:
        /*000c*/ 	.byte	0x04, 0x11
        /*000e*/ 	.short	(.L_3 - .L_2)
	.align		4
.L_2:
        /*0010*/ 	.word	index@(_Z17scan_block_kernelPKfPfS1_i)
        /*0014*/ 	.word	0x00000000


	//----- nvinfo : EIATTR_REGCOUNT
	.align		4
.L_3:
        /*0018*/ 	.byte	0x04, 0x2f
        /*001a*/ 	.short	(.L_5 - .L_4)
	.align		4
.L_4:
        /*001c*/ 	.word	index@(_Z24add_block_offsets_kernelPfPKfi)
        /*0020*/ 	.word	0x0000000c


	//----- nvinfo : EIATTR_FRAME_SIZE
	.align		4
.L_5:
        /*0024*/ 	.byte	0x04, 0x11
        /*0026*/ 	.short	(.L_7 - .L_6)
	.align		4
.L_6:
        /*0028*/ 	.word	index@(_Z24add_block_offsets_kernelPfPKfi)
        /*002c*/ 	.word	0x00000000


	//----- nvinfo : EIATTR_MIN_STACK_SIZE
	.align		4
.L_7:
        /*0030*/ 	.byte	0x04, 0x12
        /*0032*/ 	.short	(.L_9 - .L_8)
	.align		4
.L_8:
        /*0034*/ 	.word	index@(_Z24add_block_offsets_kernelPfPKfi)
        /*0038*/ 	.word	0x00000000


	//----- nvinfo : EIATTR_MIN_STACK_SIZE
	.align		4
.L_9:
        /*003c*/ 	.byte	0x04, 0x12
        /*003e*/ 	.short	(.L_11 - .L_10)
	.align		4
.L_10:
        /*0040*/ 	.word	index@(_Z17scan_block_kernelPKfPfS1_i)
        /*0044*/ 	.word	0x00000000
.L_11:


//--------------------- .nv.compat                --------------------------
	.section	.nv.compat,"",@"SHT_CUDA_COMPAT_INFO"
	.align	4
        /*0000*/ 	.byte	0x02, 0x09, 0x00, 0x00, 0x02, 0x02, 0x01, 0x00, 0x02, 0x05, 0x05, 0x00, 0x03, 0x07, 0x01, 0x01
        /*0010*/ 	.byte	0x02, 0x03, 0x00, 0x00, 0x02, 0x06, 0x01, 0x00, 0x04, 0x0b, 0x08, 0x00, 0x09, 0x00, 0x00, 0x00
        /*0020*/ 	.byte	0x00, 0x00, 0x00, 0x00


//--------------------- .nv.info._Z24add_block_offsets_kernelPfPKfi --------------------------
	.section	.nv.info._Z24add_block_offsets_kernelPfPKfi,"",@"SHT_CUDA_INFO"
	.sectionflags	@""
	.align	4


	//----- nvinfo : EIATTR_CUDA_API_VERSION
	.align		4
        /*0000*/ 	.byte	0x04, 0x37
        /*0002*/ 	.short	(.L_13 - .L_12)
.L_12:
        /*0004*/ 	.word	0x00000082


	//----- nvinfo : EIATTR_KPARAM_INFO
	.align		4
.L_13:
        /*0008*/ 	.byte	0x04, 0x17
        /*000a*/ 	.short	(.L_15 - .L_14)
.L_14:
        /*000c*/ 	.word	0x00000000
        /*0010*/ 	.short	0x0002
        /*0012*/ 	.short	0x0010
        /*0014*/ 	.byte	0x00, 0xf0, 0x11, 0x00


	//----- nvinfo : EIATTR_KPARAM_INFO
	.align		4
.L_15:
        /*0018*/ 	.byte	0x04, 0x17
        /*001a*/ 	.short	(.L_17 - .L_16)
.L_16:
        /*001c*/ 	.word	0x00000000
        /*0020*/ 	.short	0x0001
        /*0022*/ 	.short	0x0008
        /*0024*/ 	.byte	0x00, 0xf5, 0x21, 0x00


	//----- nvinfo : EIATTR_KPARAM_INFO
	.align		4
.L_17:
        /*0028*/ 	.byte	0x04, 0x17
        /*002a*/ 	.short	(.L_19 - .L_18)
.L_18:
        /*002c*/ 	.word	0x00000000
        /*0030*/ 	.short	0x0000
        /*0032*/ 	.short	0x0000
        /*0034*/ 	.byte	0x00, 0xf5, 0x21, 0x00


	//----- nvinfo : EIATTR_SPARSE_MMA_MASK
	.align		4
.L_19:
        /*0038*/ 	.byte	0x03, 0x50
        /*003a*/ 	.short	0x0000


	//----- nvinfo : EIATTR_MAXREG_COUNT
	.align		4
        /*003c*/ 	.byte	0x03, 0x1b
        /*003e*/ 	.short	0x00ff


	//----- nvinfo : EIATTR_MERCURY_ISA_VERSION
	.align		4
        /*0040*/ 	.byte	0x03, 0x5f
        /*0042*/ 	.short	0x0101


	//----- nvinfo : EIATTR_VRC_CTA_INIT_COUNT
	.align		4
        /*0044*/ 	.byte	0x02, 0x4a
	.zero		1
	.zero		1


	//----- nvinfo : EIATTR_EXIT_INSTR_OFFSETS
	.align		4
        /*0048*/ 	.byte	0x04, 0x1c
        /*004a*/ 	.short	(.L_21 - .L_20)


	//   ....[0]....
.L_20:
        /*004c*/ 	.word	0x00000130


	//   ....[1]....
        /*0050*/ 	.word	0x00000190


	//----- nvinfo : EIATTR_CBANK_PARAM_SIZE
	.align		4
.L_21:
        /*0054*/ 	.byte	0x03, 0x19
        /*0056*/ 	.short	0x0014


	//----- nvinfo : EIATTR_PARAM_CBANK
	.align		4
        /*0058*/ 	.byte	0x04, 0x0a
        /*005a*/ 	.short	(.L_23 - .L_22)
	.align		4
.L_22:
        /*005c*/ 	.word	index@(.nv.constant0._Z24add_block_offsets_kernelPfPKfi)
        /*0060*/ 	.short	0x0380
        /*0062*/ 	.short	0x0014


	//----- nvinfo : EIATTR_SW_WAR
	.align		4
.L_23:
        /*0064*/ 	.byte	0x04, 0x36
        /*0066*/ 	.short	(.L_25 - .L_24)
.L_24:
        /*0068*/ 	.word	0x00000008
.L_25:


//--------------------- .nv.info._Z17scan_block_kernelPKfPfS1_i --------------------------
	.section	.nv.info._Z17scan_block_kernelPKfPfS1_i,"",@"SHT_CUDA_INFO"
	.sectionflags	@""
	.align	4


	//----- nvinfo : EIATTR_CUDA_API_VERSION
	.align		4
        /*0000*/ 	.byte	0x04, 0x37
        /*0002*/ 	.short	(.L_27 - .L_26)
.L_26:
        /*0004*/ 	.word	0x00000082


	//----- nvinfo : EIATTR_KPARAM_INFO
	.align		4
.L_27:
        /*0008*/ 	.byte	0x04, 0x17
        /*000a*/ 	.short	(.L_29 - .L_28)
.L_28:
        /*000c*/ 	.word	0x00000000
        /*0010*/ 	.short	0x0003
        /*0012*/ 	.short	0x0018
        /*0014*/ 	.byte	0x00, 0xf0, 0x11, 0x00


	//----- nvinfo : EIATTR_KPARAM_INFO
	.align		4
.L_29:
        /*0018*/ 	.byte	0x04, 0x17
        /*001a*/ 	.short	(.L_31 - .L_30)
.L_30:
        /*001c*/ 	.word	0x00000000
        /*0020*/ 	.short	0x0002
        /*0022*/ 	.short	0x0010
        /*0024*/ 	.byte	0x00, 0xf5, 0x21, 0x00


	//----- nvinfo : EIATTR_KPARAM_INFO
	.align		4
.L_31:
        /*0028*/ 	.byte	0x04, 0x17
        /*002a*/ 	.short	(.L_33 - .L_32)
.L_32:
        /*002c*/ 	.word	0x00000000
        /*0030*/ 	.short	0x0001
        /*0032*/ 	.short	0x0008
        /*0034*/ 	.byte	0x00, 0xf5, 0x21, 0x00


	//----- nvinfo : EIATTR_KPARAM_INFO
	.align		4
.L_33:
        /*0038*/ 	.byte	0x04, 0x17
        /*003a*/ 	.short	(.L_35 - .L_34)
.L_34:
        /*003c*/ 	.word	0x00000000
        /*0040*/ 	.short	0x0000
        /*0042*/ 	.short	0x0000
        /*0044*/ 	.byte	0x00, 0xf5, 0x21, 0x00


	//----- nvinfo : EIATTR_SPARSE_MMA_MASK
	.align		4
.L_35:
        /*0048*/ 	.byte	0x03, 0x50
        /*004a*/ 	.short	0x0000


	//----- nvinfo : EIATTR_MAXREG_COUNT
	.align		4
        /*004c*/ 	.byte	0x03, 0x1b
        /*004e*/ 	.short	0x00ff


	//----- nvinfo : EIATTR_NUM_BARRIERS
	.align		4
        /*0050*/ 	.byte	0x02, 0x4c
        /*0052*/ 	.byte	0x01
	.zero		1


	//----- nvinfo : EIATTR_MERCURY_ISA_VERSION
	.align		4
        /*0054*/ 	.byte	0x03, 0x5f
        /*0056*/ 	.short	0x0101


	//----- nvinfo : EIATTR_VRC_CTA_INIT_COUNT
	.align		4
        /*0058*/ 	.byte	0x02, 0x4a
	.zero		1
	.zero		1


	//----- nvinfo : EIATTR_EXIT_INSTR_OFFSETS
	.align		4
        /*005c*/ 	.byte	0x04, 0x1c
        /*005e*/ 	.short	(.L_37 - .L_36)


	//   ....[0]....
.L_36:
        /*0060*/ 	.word	0x00000450


	//   ....[1]....
        /*0064*/ 	.word	0x000004a0


	//----- nvinfo : EIATTR_CBANK_PARAM_SIZE
	.align		4
.L_37:
        /*0068*/ 	.byte	0x03, 0x19
        /*006a*/ 	.short	0x001c


	//----- nvinfo : EIATTR_PARAM_CBANK
	.align		4
        /*006c*/ 	.byte	0x04, 0x0a
        /*006e*/ 	.short	(.L_39 - .L_38)
	.align		4
.L_38:
        /*0070*/ 	.word	index@(.nv.constant0._Z17scan_block_kernelPKfPfS1_i)
        /*0074*/ 	.short	0x0380
        /*0076*/ 	.short	0x001c


	//----- nvinfo : EIATTR_SW_WAR
	.align		4
.L_39:
        /*0078*/ 	.byte	0x04, 0x36
        /*007a*/ 	.short	(.L_41 - .L_40)
.L_40:
        /*007c*/ 	.word	0x00000008
.L_41:


//--------------------- .nv.callgraph             --------------------------
	.section	.nv.callgraph,"",@"SHT_CUDA_CALLGRAPH"
	.align	4
	.sectionentsize	8
	.align		4
        /*0000*/ 	.word	0x00000000
	.align		4
        /*0004*/ 	.word	0xffffffff
	.align		4
        /*0008*/ 	.word	0x00000000
	.align		4
        /*000c*/ 	.word	0xfffffffe
	.align		4
        /*0010*/ 	.word	0x00000000
	.align		4
        /*0014*/ 	.word	0xfffffffd
	.align		4
        /*0018*/ 	.word	0x00000000
	.align		4
        /*001c*/ 	.word	0xfffffffc


//--------------------- .text._Z24add_block_offsets_kernelPfPKfi --------------------------
	.section	.text._Z24add_block_offsets_kernelPfPKfi,"ax",@progbits
	.align	128
        .global         _Z24add_block_offsets_kernelPfPKfi
        .type           _Z24add_block_offsets_kernelPfPKfi,@function
        .size           _Z24add_block_offsets_kernelPfPKfi,(.L_x_4 - _Z24add_block_offsets_kernelPfPKfi)
        .other          _Z24add_block_offsets_kernelPfPKfi,@"STO_CUDA_ENTRY STV_DEFAULT"
_Z24add_block_offsets_kernelPfPKfi:
.text._Z24add_block_offsets_kernelPfPKfi:
[----:B------:R-:W-:Y:S01]  /*0000*/  LDC R1, c[0x0][0x37c] ;  /* 0x0000df00ff017b82 */ /* 0x000fe20000000800 */
[----:B------:R-:W0:Y:S01]  /*0010*/  S2R R9, SR_CTAID.X ;  /* 0x0000000000097919 */ /* 0x000e220000002500 */
[----:B------:R-:W0:Y:S06]  /*0020*/  LDCU UR6, c[0x0][0x360] ;  /* 0x00006c00ff0677ac */ /* 0x000e2c0008000800 */
[----:B------:R-:W1:Y:S01]  /*0030*/  LDC.64 R2, c[0x0][0x388] ;  /* 0x0000e200ff027b82 */ /* 0x000e620000000a00 */
[----:B------:R-:W2:Y:S01]  /*0040*/  S2R R7, SR_TID.X ;  /* 0x0000000000077919 */ /* 0x000ea20000002100 */
[----:B------:R-:W3:Y:S01]  /*0050*/  LDCU UR7, c[0x0][0x390] ;  /* 0x00007200ff0777ac */ /* 0x000ee20008000800 */
[----:B------:R-:W4:Y:S01]  /*0060*/  LDCU.64 UR4, c[0x0][0x358] ;  /* 0x00006b00ff0477ac */ /* 0x000f220008000a00 */
[----:B0-----:R-:W-:-:S02]  /*0070*/  IMAD R0, R9, UR6, RZ ;  /* 0x0000000609007c24 */ /* 0x001fc4000f8e02ff */
[----:B-1----:R-:W-:-:S03]  /*0080*/  IMAD.WIDE.U32 R2, R9, 0x4, R2 ;  /* 0x0000000409027825 */ /* 0x002fc600078e0002 */
[----:B--2---:R-:W-:Y:S02]  /*0090*/  LEA R7, R0, R7, 0x1 ;  /* 0x0000000700077211 */ /* 0x004fe400078e08ff */
[----:B----4-:R-:W2:Y:S02]  /*00a0*/  LDG.E.CONSTANT R0, desc[UR4][R2.64] ;  /* 0x0000000402007981 */ /* 0x010ea4000c1e9900 */
[----:B---3--:R-:W-:-:S13]  /*00b0*/  ISETP.GE.AND P0, PT, R7, UR7, PT ;  /* 0x0000000707007c0c */ /* 0x008fda000bf06270 */
[----:B------:R-:W0:Y:S02]  /*00c0*/  @!P0 LDC.64 R4, c[0x0][0x380] ;  /* 0x0000e000ff048b82 */ /* 0x000e240000000a00 */
[----:B0-----:R-:W-:-:S05]  /*00d0*/  @!P0 IMAD.WIDE R4, R7, 0x4, R4 ;  /* 0x0000000407048825 */ /* 0x001fca00078e0204 */
[----:B------:R-:W2:Y:S01]  /*00e0*/  @!P0 LDG.E R9, desc[UR4][R4.64] ;  /* 0x0000000404098981 */ /* 0x000ea2000c1e1900 */
[----:B------:R-:W-:-:S04]  /*00f0*/  IADD3 R7, PT, PT, R7, UR6, RZ ;  /* 0x0000000607077c10 */ /* 0x000fc8000fffe0ff */
[----:B------:R-:W-:Y:S01]  /*0100*/  ISETP.GE.AND P1, PT, R7, UR7, PT ;  /* 0x0000000707007c0c */ /* 0x000fe2000bf26270 */
[----:B--2---:R-:W-:-:S05]  /*0110*/  @!P0 FADD R9, R0, R9 ;  /* 0x0000000900098221 */ /* 0x004fca0000000000 */
[----:B------:R0:W-:Y:S07]  /*0120*/  @!P0 STG.E desc[UR4][R4.64], R9 ;  /* 0x0000000904008986 */ /* 0x0001ee000c101904 */
[----:B------:R-:W-:Y:S05]  /*0130*/  @P1 EXIT ;  /* 0x000000000000194d */ /* 0x000fea0003800000 */
[----:B------:R-:W1:Y:S02]  /*0140*/  LDC.64 R2, c[0x0][0x380] ;  /* 0x0000e000ff027b82 */ /* 0x000e640000000a00 */
[----:B-1----:R-:W-:-:S05]  /*0150*/  IMAD.WIDE R2, R7, 0x4, R2 ;  /* 0x0000000407027825 */ /* 0x002fca00078e0202 */
[----:B0-----:R-:W2:Y:S02]  /*0160*/  LDG.E R5, desc[UR4][R2.64] ;  /* 0x0000000402057981 */ /* 0x001ea4000c1e1900 */
[----:B--2---:R-:W-:-:S05]  /*0170*/  FADD R5, R0, R5 ;  /* 0x0000000500057221 */ /* 0x004fca0000000000 */
[----:B------:R-:W-:Y:S01]  /*0180*/  STG.E desc[UR4][R2.64], R5 ;  /* 0x0000000502007986 */ /* 0x000fe2000c101904 */
[----:B------:R-:W-:Y:S05]  /*0190*/  EXIT ;  /* 0x000000000000794d */ /* 0x000fea0003800000 */
.L_x_0:
[----:B------:R-:W-:-:S00]  /*01a0*/  BRA `(.L_x_0) ;  /* 0xfffffffc00fc7947 */ /* 0x000fc0000383ffff */
[----:B------:R-:W-:-:S00]  /*01b0*/  NOP ;  /* 0x0000000000007918 */ /* 0x000fc00000000000 */
        /* <DEDUP_REMOVED lines=12> */
.L_x_4:


//--------------------- .text._Z17scan_block_kernelPKfPfS1_i --------------------------
	.section	.text._Z17scan_block_kernelPKfPfS1_i,"ax",@progbits
	.align	128
        .global         _Z17scan_block_kernelPKfPfS1_i
        .type           _Z17scan_block_kernelPKfPfS1_i,@function
        .size           _Z17scan_block_kernelPKfPfS1_i,(.L_x_5 - _Z17scan_block_kernelPKfPfS1_i)
        .other          _Z17scan_block_kernelPKfPfS1_i,@"STO_CUDA_ENTRY STV_DEFAULT"
_Z17scan_block_kernelPKfPfS1_i:
.text._Z17scan_block_kernelPKfPfS1_i:
[----:B------:R-:W-:Y:S01]  /*0000*/  LDC R1, c[0x0][0x37c] ;  /* 0x0000df00ff017b82 */ /* 0x000fe20000000800 */
[----:B------:R-:W0:Y:S07]  /*0010*/  S2R R3, SR_TID.X ;  /* 0x0000000000037919 */ /* 0x000e2e0000002100 */
[----:B------:R-:W1:Y:S01]  /*0020*/  LDC R13, c[0x0][0x360] ;  /* 0x0000d800ff0d7b82 */ /* 0x000e620000000800 */
[----:B------:R-:W2:Y:S01]  /*0030*/  LDCU UR4, c[0x0][0x398] ;  /* 0x00007300ff0477ac */ /* 0x000ea20008000800 */
[----:B------:R-:W-:Y:S01]  /*0040*/  CS2R R14, SRZ ;  /* 0x00000000000e7805 */ /* 0x000fe2000001ff00 */
[----:B------:R-:W0:Y:S01]  /*0050*/  S2R R5, SR_CTAID.X ;  /* 0x0000000000057919 */ /* 0x000e220000002500 */
[----:B------:R-:W3:Y:S01]  /*0060*/  LDCU.64 UR6, c[0x0][0x358] ;  /* 0x00006b00ff0677ac */ /* 0x000ee20008000a00 */
[----:B-1----:R-:W-:-:S04]  /*0070*/  IMAD.SHL.U32 R4, R13, 0x2, RZ ;  /* 0x000000020d047824 */ /* 0x002fc800078e00ff */
[----:B0-----:R-:W-:-:S04]  /*0080*/  IMAD R2, R4, R5, R3 ;  /* 0x0000000504027224 */ /* 0x001fc800078e0203 */
[C---:B------:R-:W-:Y:S01]  /*0090*/  IMAD.IADD R0, R2.reuse, 0x1, R13 ;  /* 0x0000000102007824 */ /* 0x040fe200078e020d */
[----:B--2---:R-:W-:-:S04]  /*00a0*/  ISETP.GE.AND P0, PT, R2, UR4, PT ;  /* 0x0000000402007c0c */ /* 0x004fc8000bf06270 */
[----:B------:R-:W-:-:S09]  /*00b0*/  ISETP.GE.AND P1, PT, R0, UR4, PT ;  /* 0x0000000400007c0c */ /* 0x000fd2000bf26270 */
[----:B------:R-:W0:Y:S08]  /*00c0*/  @!P0 LDC.64 R8, c[0x0][0x380] ;  /* 0x0000e000ff088b82 */ /* 0x000e300000000a00 */
[----:B------:R-:W1:Y:S01]  /*00d0*/  @!P1 LDC.64 R10, c[0x0][0x380] ;  /* 0x0000e000ff0a9b82 */ /* 0x000e620000000a00 */
[----:B0-----:R-:W-:-:S05]  /*00e0*/  @!P0 IMAD.WIDE R8, R2, 0x4, R8 ;  /* 0x0000000402088825 */ /* 0x001fca00078e0208 */
[----:B---3--:R-:W2:Y:S01]  /*00f0*/  @!P0 LDG.E.CONSTANT R14, desc[UR6][R8.64] ;  /* 0x00000006080e8981 */ /* 0x008ea2000c1e9900 */
[----:B-1----:R-:W-:-:S05]  /*0100*/  @!P1 IMAD.WIDE R10, R0, 0x4, R10 ;  /* 0x00000004000a9825 */ /* 0x002fca00078e020a */
[----:B------:R-:W2:Y:S01]  /*0110*/  @!P1 LDG.E.CONSTANT R15, desc[UR6][R10.64] ;  /* 0x000000060a0f9981 */ /* 0x000ea2000c1e9900 */
[----:B------:R-:W0:Y:S01]  /*0120*/  S2UR UR5, SR_CgaCtaId ;  /* 0x00000000000579c3 */ /* 0x000e220000008800 */
[----:B------:R-:W-:Y:S02]  /*0130*/  UMOV UR4, 0x400 ;  /* 0x0000040000047882 */ /* 0x000fe40000000000 */
[----:B0-----:R-:W-:-:S06]  /*0140*/  ULEA UR4, UR5, UR4, 0x18 ;  /* 0x0000000405047291 */ /* 0x001fcc000f8ec0ff */
[C---:B------:R-:W-:Y:S01]  /*0150*/  LEA R6, R3.reuse, UR4, 0x3 ;  /* 0x0000000403067c11 */ /* 0x040fe2000f8e18ff */
[----:B------:R-:W-:Y:S01]  /*0160*/  IMAD.MOV.U32 R16, RZ, RZ, 0x1 ;  /* 0x00000001ff107424 */ /* 0x000fe200078e00ff */
[----:B------:R-:W-:Y:S01]  /*0170*/  LEA R7, R3, 0x1, 0x1 ;  /* 0x0000000103077811 */ /* 0x000fe200078e08ff */
[----:B------:R-:W-:Y:S02]  /*0180*/  IMAD.MOV.U32 R12, RZ, RZ, R13 ;  /* 0x000000ffff0c7224 */ /* 0x000fe400078e000d */
[----:B--2---:R0:W-:Y:S05]  /*0190*/  STS.64 [R6], R14 ;  /* 0x0000000e06007388 */ /* 0x0041ea0000000a00 */
.L_x_1:
[----:B------:R-:W-:Y:S01]  /*01a0*/  BAR.SYNC.DEFER_BLOCKING 0x0 ;  /* 0x0000000000007b1d */ /* 0x000fe20000010000 */
[----:B------:R-:W-:-:S13]  /*01b0*/  ISETP.GE.U32.AND P0, PT, R3, R12, PT ;  /* 0x0000000c0300720c */ /* 0x000fda0003f06070 */
[----:B------:R-:W-:-:S05]  /*01c0*/  @!P0 IMAD R8, R7, R16, RZ ;  /* 0x0000001007088224 */ /* 0x000fca00078e02ff */
[----:B------:R-:W-:-:S05]  /*01d0*/  @!P0 LEA R9, R8, UR4, 0x2 ;  /* 0x0000000408098c11 */ /* 0x000fca000f8e10ff */
[C---:B------:R-:W-:Y:S02]  /*01e0*/  @!P0 IMAD R8, R16.reuse, 0x4, R9 ;  /* 0x0000000410088824 */ /* 0x040fe400078e0209 */
[----:B------:R-:W-:Y:S01]  /*01f0*/  @!P0 LDS R9, [R9+-0x4] ;  /* 0xfffffc0009098984 */ /* 0x000fe20000000800 */
[----:B------:R-:W-:-:S03]  /*0200*/  IMAD.SHL.U32 R16, R16, 0x2, RZ ;  /* 0x0000000210107824 */ /* 0x000fc600078e00ff */
[----:B------:R-:W1:Y:S02]  /*0210*/  @!P0 LDS R10, [R8+-0x4] ;  /* 0xfffffc00080a8984 */ /* 0x000e640000000800 */
[----:B-1----:R-:W-:-:S05]  /*0220*/  @!P0 FADD R11, R9, R10 ;  /* 0x0000000a090b8221 */ /* 0x002fca0000000000 */
[----:B------:R1:W-:Y:S01]  /*0230*/  @!P0 STS [R8+-0x4], R11 ;  /* 0xfffffc0b08008388 */ /* 0x0003e20000000800 */
[----:B------:R-:W-:Y:S02]  /*0240*/  ISETP.GT.U32.AND P0, PT, R12, 0x1, PT ;  /* 0x000000010c00780c */ /* 0x000fe40003f04070 */
[----:B------:R-:W-:-:S11]  /*0250*/  SHF.R.U32.HI R12, RZ, 0x1, R12 ;  /* 0x00000001ff0c7819 */ /* 0x000fd6000001160c */
[----:B-1----:R-:W-:Y:S05]  /*0260*/  @P0 BRA `(.L_x_1) ;  /* 0xfffffffc00cc0947 */ /* 0x002fea000383ffff */
[----:B------:R-:W-:Y:S01]  /*0270*/  ISETP.NE.AND P0, PT, R3, RZ, PT ;  /* 0x000000ff0300720c */ /* 0x000fe20003f05270 */
[----:B------:R-:W-:-:S12]  /*0280*/  UMOV UR5, 0x1 ;  /* 0x0000000100057882 */ /* 0x000fd80000000000 */
[----:B------:R-:W-:Y:S01]  /*0290*/  @!P0 LEA R10, R13, UR4, 0x3 ;  /* 0x000000040d0a8c11 */ /* 0x000fe2000f8e18ff */
[----:B------:R-:W1:Y:S04]  /*02a0*/  @!P0 LDC.64 R8, c[0x0][0x390] ;  /* 0x0000e400ff088b82 */ /* 0x000e680000000a00 */
[----:B------:R-:W2:Y:S04]  /*02b0*/  @!P0 LDS R11, [R10+-0x4] ;  /* 0xfffffc000a0b8984 */ /* 0x000ea80000000800 */
[----:B------:R3:W-:Y:S01]  /*02c0*/  @!P0 STS [R10+-0x4], RZ ;  /* 0xfffffcff0a008388 */ /* 0x0007e20000000800 */
[----:B-1----:R-:W-:-:S05]  /*02d0*/  @!P0 IMAD.WIDE.U32 R8, R5, 0x4, R8 ;  /* 0x0000000405088825 */ /* 0x002fca00078e0008 */
[----:B--2---:R3:W-:Y:S02]  /*02e0*/  @!P0 STG.E desc[UR6][R8.64], R11 ;  /* 0x0000000b08008986 */ /* 0x0047e4000c101906 */
.L_x_2:
[----:B------:R-:W-:Y:S01]  /*02f0*/  BAR.SYNC.DEFER_BLOCKING 0x0 ;  /* 0x0000000000007b1d */ /* 0x000fe20000010000 */
[----:B------:R-:W-:Y:S01]  /*0300*/  ISETP.GE.AND P0, PT, R3, UR5, PT ;  /* 0x0000000503007c0c */ /* 0x000fe2000bf06270 */
[----:B------:R-:W-:Y:S01]  /*0310*/  USHF.L.U32 UR5, UR5, 0x1, URZ ;  /* 0x0000000105057899 */ /* 0x000fe200080006ff */
[----:B------:R-:W-:-:S11]  /*0320*/  SHF.R.S32.HI R16, RZ, 0x1, R16 ;  /* 0x00000001ff107819 */ /* 0x000fd60000011410 */
[----:B------:R-:W-:-:S05]  /*0330*/  @!P0 IMAD R5, R7, R16, RZ ;  /* 0x0000001007058224 */ /* 0x000fca00078e02ff */
[----:B------:R-:W-:-:S05]  /*0340*/  @!P0 LEA R5, R5, UR4, 0x2 ;  /* 0x0000000405058c11 */ /* 0x000fca000f8e10ff */
[----:B---3--:R-:W-:Y:S01]  /*0350*/  @!P0 IMAD R9, R16, 0x4, R5 ;  /* 0x0000000410098824 */ /* 0x008fe200078e0205 */
[----:B------:R-:W-:Y:S04]  /*0360*/  @!P0 LDS R8, [R5+-0x4] ;  /* 0xfffffc0005088984 */ /* 0x000fe80000000800 */
[----:B------:R-:W1:Y:S02]  /*0370*/  @!P0 LDS R10, [R9+-0x4] ;  /* 0xfffffc00090a8984 */ /* 0x000e640000000800 */
[----:B-1----:R-:W-:Y:S02]  /*0380*/  @!P0 FADD R8, R8, R10 ;  /* 0x0000000a08088221 */ /* 0x002fe40000000000 */
[----:B------:R1:W-:Y:S04]  /*0390*/  @!P0 STS [R5+-0x4], R10 ;  /* 0xfffffc0a05008388 */ /* 0x0003e80000000800 */
[----:B------:R1:W-:Y:S01]  /*03a0*/  @!P0 STS [R9+-0x4], R8 ;  /* 0xfffffc0809008388 */ /* 0x0003e20000000800 */
[----:B------:R-:W-:-:S13]  /*03b0*/  ISETP.LE.AND P0, PT, R4, UR5, PT ;  /* 0x0000000504007c0c */ /* 0x000fda000bf03270 */
[----:B-1----:R-:W-:Y:S05]  /*03c0*/  @!P0 BRA `(.L_x_2) ;  /* 0xfffffffc00c88947 */ /* 0x002fea000383ffff */
[----:B------:R-:W1:Y:S01]  /*03d0*/  LDCU UR4, c[0x0][0x398] ;  /* 0x00007300ff0477ac */ /* 0x000e620008000800 */
[----:B------:R-:W-:Y:S01]  /*03e0*/  BAR.SYNC.DEFER_BLOCKING 0x0 ;  /* 0x0000000000007b1d */ /* 0x000fe20000010000 */
[----:B-1----:R-:W-:Y:S02]  /*03f0*/  ISETP.GE.AND P0, PT, R2, UR4, PT ;  /* 0x0000000402007c0c */ /* 0x002fe4000bf06270 */
[----:B------:R-:W-:-:S11]  /*0400*/  ISETP.GE.AND P1, PT, R0, UR4, PT ;  /* 0x0000000400007c0c */ /* 0x000fd6000bf26270 */
[----:B------:R-:W1:Y:S01]  /*0410*/  @!P0 LDS R7, [R6] ;  /* 0x0000000006078984 */ /* 0x000e620000000800 */
[----:B------:R-:W2:Y:S02]  /*0420*/  @!P0 LDC.64 R4, c[0x0][0x388] ;  /* 0x0000e200ff048b82 */ /* 0x000ea40000000a00 */
[----:B--2---:R-:W-:-:S05]  /*0430*/  @!P0 IMAD.WIDE R2, R2, 0x4, R4 ;  /* 0x0000000402028825 */ /* 0x004fca00078e0204 */
[----:B-1----:R1:W-:Y:S01]  /*0440*/  @!P0 STG.E desc[UR6][R2.64], R7 ;  /* 0x0000000702008986 */ /* 0x0023e2000c101906 */
[----:B------:R-:W-:Y:S05]  /*0450*/  @P1 EXIT ;  /* 0x000000000000194d */ /* 0x000fea0003800000 */
[----:B------:R-:W2:Y:S01]  /*0460*/  LDS R5, [R6+0x4] ;  /* 0x0000040006057984 */ /* 0x000ea20000000800 */
[----:B-1----:R-:W1:Y:S02]  /*0470*/  LDC.64 R2, c[0x0][0x388] ;  /* 0x0000e200ff027b82 */ /* 0x002e640000000a00 */
[----:B-1----:R-:W-:-:S05]  /*0480*/  IMAD.WIDE R2, R0, 0x4, R2 ;  /* 0x0000000400027825 */ /* 0x002fca00078e0202 */
[----:B--2---:R-:W-:Y:S01]  /*0490*/  STG.E desc[UR6][R2.64], R5 ;  /* 0x0000000502007986 */ /* 0x004fe2000c101906 */
[----:B------:R-:W-:Y:S05]  /*04a0*/  EXIT ;  /* 0x000000000000794d */ /* 0x000fea0003800000 */
.L_x_3:
        /* <DEDUP_REMOVED lines=13> */
.L_x_5:


//--------------------- .nv.shared._Z24add_block_offsets_kernelPfPKfi --------------------------
	.section	.nv.shared._Z24add_block_offsets_kernelPfPKfi,"aw",@nobits
	.sectionflags	@""
	.align	16
	.zero		1024


//--------------------- .nv.shared.reserved.0     --------------------------
	.section	.nv.shared.reserved.0,"aw",@nobits
	.weak		__nv_reservedSMEM_offset_0_alias
	.size		__nv_reservedSMEM_offset_0_alias, 0, 64
	.other		__nv_reservedSMEM_offset_0_alias,@"STO_CUDA_RESERVED_SHARED STV_DEFAULT"
__nv_reservedSMEM_offset_0_alias:
	.zero		0
	.zero		64


//--------------------- .nv.shared._Z17scan_block_kernelPKfPfS1_i --------------------------
	.section	.nv.shared._Z17scan_block_kernelPKfPfS1_i,"aw",@nobits
	.sectionflags	@""
	.align	16
	.zero		1024


//--------------------- .nv.constant0._Z24add_block_offsets_kernelPfPKfi --------------------------
	.section	.nv.constant0._Z24add_block_offsets_kernelPfPKfi,"a",@progbits
	.sectionflags	@""
	.align	4
.nv.constant0._Z24add_block_offsets_kernelPfPKfi:
	.zero		916


//--------------------- .nv.constant0._Z17scan_block_kernelPKfPfS1_i --------------------------
	.section	.nv.constant0._Z17scan_block_kernelPKfPfS1_i,"a",@progbits
	.sectionflags	@""
	.align	4
.nv.constant0._Z17scan_block_kernelPKfPfS1_i:
	.zero		924


//--------------------- SYMBOLS --------------------------

	.type		.nv.reservedSmem.offset0,@object
	.size		.nv.reservedSmem.offset0,0x4
	.type		.nv.reservedSmem.cap,@object
	.size		.nv.reservedSmem.cap,0x4
